	.target	sm_100

	.elftype	@"ET_EXEC"


//--------------------- .note.nv.tkinfo           --------------------------
	.section	.note.nv.tkinfo,"",@"SHT_NOTE"
	.sectionflags	@"SHF_NOTE_NV_TKINFO"
	.tkinfo
        /*0018*/ 	.word	0x00000081
        /*0030*/ 	.string	""
        /*0030*/ 	.string	"ptxas"
        /*0030*/ 	.string	"Cuda compilation tools, release 12.9, V12.9.86"
        /*0030*/ 	.string	"Build cuda_12.9.r12.9/compiler.36037853_0"
        /*0030*/ 	.string	"-regUsageLevel 10 -arch sm_100f -m 64 "



//--------------------- .note.nv.cuver            --------------------------
	.section	.note.nv.cuver,"",@"SHT_NOTE"
	.sectionflags	@"SHF_NOTE_NV_CUVER"
        /*0018*/ 	.short	0x0001
        /*001a*/ 	.short	0x0064
        /*001c*/ 	.short	0x0001
        /*001e*/ 	.short	0x0000
        /*0020*/ 	.short	0x0001
        /*0022*/ 	.short	0x0000


//--------------------- .nv.info                  --------------------------
	.section	.nv.info,"",@"SHT_CUDA_INFO"
	.align	4


	//----- nvinfo : EIATTR_REGCOUNT
	.align		4
        /*0000*/ 	.byte	0x04, 0x2f
        /*0002*/ 	.short	(.L_10 - .L_9)
	.align		4
.L_9:
        /*0004*/ 	.word	index@(_ZN9deep_gemm34transpose_and_pack_fp32_into_ue8m0ILj512ELj48ELj16EEEvPfPjj)
        /*0008*/ 	.word	0x00000014


	//----- nvinfo : EIATTR_FRAME_SIZE
	.align		4
.L_10:
        /*000c*/ 	.byte	0x04, 0x11
        /*000e*/ 	.short	(.L_12 - .L_11)
	.align		4
.L_11:
        /*0010*/ 	.word	index@(_ZN9deep_gemm34transpose_and_pack_fp32_into_ue8m0ILj512ELj48ELj16EEEvPfPjj)
        /*0014*/ 	.word	0x00000000


	//----- nvinfo : EIATTR_MIN_STACK_SIZE
	.align		4
.L_12:
        /*0018*/ 	.byte	0x04, 0x12
        /*001a*/ 	.short	(.L_14 - .L_13)
	.align		4
.L_13:
        /*001c*/ 	.word	index@(_ZN9deep_gemm34transpose_and_pack_fp32_into_ue8m0ILj512ELj48ELj16EEEvPfPjj)
        /*0020*/ 	.word	0x00000000
.L_14:


//--------------------- .nv.info._ZN9deep_gemm34transpose_and_pack_fp32_into_ue8m0ILj512ELj48ELj16EEEvPfPjj --------------------------
	.section	.nv.info._ZN9deep_gemm34transpose_and_pack_fp32_into_ue8m0ILj512ELj48ELj16EEEvPfPjj,"",@"SHT_CUDA_INFO"
	.sectionflags	@""
	.align	4


	//----- nvinfo : EIATTR_CUDA_API_VERSION
	.align		4
        /*0000*/ 	.byte	0x04, 0x37
        /*0002*/ 	.short	(.L_16 - .L_15)
.L_15:
        /*0004*/ 	.word	0x00000081


	//----- nvinfo : EIATTR_KPARAM_INFO
	.align		4
.L_16:
        /*0008*/ 	.byte	0x04, 0x17
        /*000a*/ 	.short	(.L_18 - .L_17)
.L_17:
        /*000c*/ 	.word	0x00000000
        /*0010*/ 	.short	0x0002
        /*0012*/ 	.short	0x0010
        /*0014*/ 	.byte	0x00, 0xf0, 0x11, 0x00


	//----- nvinfo : EIATTR_KPARAM_INFO
	.align		4
.L_18:
        /*0018*/ 	.byte	0x04, 0x17
        /*001a*/ 	.short	(.L_20 - .L_19)
.L_19:
        /*001c*/ 	.word	0x00000000
        /*0020*/ 	.short	0x0001
        /*0022*/ 	.short	0x0008
        /*0024*/ 	.byte	0x00, 0xf5, 0x21, 0x00


	//----- nvinfo : EIATTR_KPARAM_INFO
	.align		4
.L_20:
        /*0028*/ 	.byte	0x04, 0x17
        /*002a*/ 	.short	(.L_22 - .L_21)
.L_21:
        /*002c*/ 	.word	0x00000000
        /*0030*/ 	.short	0x0000
        /*0032*/ 	.short	0x0000
        /*0034*/ 	.byte	0x00, 0xf5, 0x21, 0x00


	//----- nvinfo : EIATTR_SPARSE_MMA_MASK
	.align		4
.L_22:
        /*0038*/ 	.byte	0x03, 0x50
        /*003a*/ 	.short	0x0000


	//----- nvinfo : EIATTR_MAXREG_COUNT
	.align		4
        /*003c*/ 	.byte	0x03, 0x1b
        /*003e*/ 	.short	0x00ff


	//----- nvinfo : EIATTR_NUM_BARRIERS
	.align		4
        /*0040*/ 	.byte	0x02, 0x4c
        /*0042*/ 	.byte	0x01
	.zero		1


	//----- nvinfo : EIATTR_VRC_CTA_INIT_COUNT
	.align		4
        /*0044*/ 	.byte	0x02, 0x4a
	.zero		1
	.zero		1


	//----- nvinfo : EIATTR_EXIT_INSTR_OFFSETS
	.align		4
        /*0048*/ 	.byte	0x04, 0x1c
        /*004a*/ 	.short	(.L_24 - .L_23)


	//   ....[0]....
.L_23:
        /*004c*/ 	.word	0x000001b0


	//   ....[1]....
        /*0050*/ 	.word	0x00000360


	//   ....[2]....
        /*0054*/ 	.word	0x00000480


	//----- nvinfo : EIATTR_CBANK_PARAM_SIZE
	.align		4
.L_24:
        /*0058*/ 	.byte	0x03, 0x19
        /*005a*/ 	.short	0x0014


	//----- nvinfo : EIATTR_PARAM_CBANK
	.align		4
        /*005c*/ 	.byte	0x04, 0x0a
        /*005e*/ 	.short	(.L_26 - .L_25)
	.align		4
.L_25:
        /*0060*/ 	.word	index@(.nv.constant0._ZN9deep_gemm34transpose_and_pack_fp32_into_ue8m0ILj512ELj48ELj16EEEvPfPjj)
        /*0064*/ 	.short	0x0380
        /*0066*/ 	.short	0x0014


	//----- nvinfo : EIATTR_SW_WAR
	.align		4
.L_26:
        /*0068*/ 	.byte	0x04, 0x36
        /*006a*/ 	.short	(.L_28 - .L_27)
.L_27:
        /*006c*/ 	.word	0x00000008
.L_28:


//--------------------- .nv.compat                --------------------------
	.section	.nv.compat,"",@"SHT_CUDA_COMPAT_INFO"
	.align	4
        /*0000*/ 	.byte	0x02, 0x02, 0x01, 0x00, 0x02, 0x05, 0x05, 0x00, 0x02, 0x03, 0x00, 0x00, 0x02, 0x06, 0x01, 0x00


//--------------------- .nv.callgraph             --------------------------
	.section	.nv.callgraph,"",@"SHT_CUDA_CALLGRAPH"
	.align	4
	.sectionentsize	8
	.align		4
        /*0000*/ 	.word	0x00000000
	.align		4
        /*0004*/ 	.word	0xffffffff
	.align		4
        /*0008*/ 	.word	0x00000000
	.align		4
        /*000c*/ 	.word	0xfffffffe
	.align		4
        /*0010*/ 	.word	0x00000000
	.align		4
        /*0014*/ 	.word	0xfffffffd
	.align		4
        /*0018*/ 	.word	0x00000000
	.align		4
        /*001c*/ 	.word	0xfffffffc


//--------------------- .nv.constant4             --------------------------
	.section	.nv.constant4,"a",@progbits
	.align	8
	.align		8
.nv.constant4:
        /*0000*/ 	.dword	_ZN45_INTERNAL_4a001ca7_9_kernel_cu_c51925a7_993814cuda3std3__45__cpo5beginE
	.align		8
        /*0008*/ 	.dword	_ZN45_INTERNAL_4a001ca7_9_kernel_cu_c51925a7_993814cuda3std3__45__cpo3endE
	.align		8
        /*0010*/ 	.dword	_ZN45_INTERNAL_4a001ca7_9_kernel_cu_c51925a7_993814cuda3std3__45__cpo6cbeginE
	.align		8
        /*0018*/ 	.dword	_ZN45_INTERNAL_4a001ca7_9_kernel_cu_c51925a7_993814cuda3std3__45__cpo4cendE
	.align		8
        /*0020*/ 	.dword	_ZN45_INTERNAL_4a001ca7_9_kernel_cu_c51925a7_993814cuda3std3__447_GLOBAL__N__4a001ca7_9_kernel_cu_c51925a7_993816ignoreE
	.align		8
        /*0028*/ 	.dword	_ZN45_INTERNAL_4a001ca7_9_kernel_cu_c51925a7_993814cuda3std3__419piecewise_constructE
	.align		8
        /*0030*/ 	.dword	_ZN45_INTERNAL_4a001ca7_9_kernel_cu_c51925a7_993814cuda3std3__48in_placeE
	.align		8
        /*0038*/ 	.dword	_ZN45_INTERNAL_4a001ca7_9_kernel_cu_c51925a7_993814cuda3std6ranges3__45__cpo4swapE
	.align		8
        /*0040*/ 	.dword	_ZN45_INTERNAL_4a001ca7_9_kernel_cu_c51925a7_993814cuda3std6ranges3__45__cpo9iter_moveE


//--------------------- .text._ZN9deep_gemm34transpose_and_pack_fp32_into_ue8m0ILj512ELj48ELj16EEEvPfPjj --------------------------
	.section	.text._ZN9deep_gemm34transpose_and_pack_fp32_into_ue8m0ILj512ELj48ELj16EEEvPfPjj,"ax",@progbits
	.align	128
        .global         _ZN9deep_gemm34transpose_and_pack_fp32_into_ue8m0ILj512ELj48ELj16EEEvPfPjj
        .type           _ZN9deep_gemm34transpose_and_pack_fp32_into_ue8m0ILj512ELj48ELj16EEEvPfPjj,@function
        .size           _ZN9deep_gemm34transpose_and_pack_fp32_into_ue8m0ILj512ELj48ELj16EEEvPfPjj,(.L_x_1 - _ZN9deep_gemm34transpose_and_pack_fp32_into_ue8m0ILj512ELj48ELj16EEEvPfPjj)
        .other          _ZN9deep_gemm34transpose_and_pack_fp32_into_ue8m0ILj512ELj48ELj16EEEvPfPjj,@"STO_CUDA_ENTRY STV_DEFAULT"
_ZN9deep_gemm34transpose_and_pack_fp32_into_ue8m0ILj512ELj48ELj16EEEvPfPjj:
.text._ZN9deep_gemm34transpose_and_pack_fp32_into_ue8m0ILj512ELj48ELj16EEEvPfPjj:
[----:B------:R-:W0:Y:S01]  /*0000*/  LDC R1, c[0x0][0x37c] ;  /* 0x0000df00ff017b82 */ /* 0x000e220000000800 */
[----:B------:R-:W1:Y:S07]  /*0010*/  S2R R8, SR_CTAID.X ;  /* 0x0000000000087919 */ /* 0x000e6e0000002500 */
[----:B------:R-:W1:Y:S01]  /*0020*/  LDC R9, c[0x0][0x390] ;  /* 0x0000e400ff097b82 */ /* 0x000e620000000800 */
[----:B------:R-:W2:Y:S01]  /*0030*/  LDCU.64 UR6, c[0x0][0x358] ;  /* 0x00006b00ff0677ac */ /* 0x000ea20008000a00 */
[----:B------:R-:W3:Y:S01]  /*0040*/  S2R R0, SR_CTAID.Y ;  /* 0x0000000000007919 */ /* 0x000ee20000002600 */
[----:B------:R-:W4:Y:S05]  /*0050*/  S2R R10, SR_TID.X ;  /* 0x00000000000a7919 */ /* 0x000f2a0000002100 */
[----:B------:R-:W5:Y:S08]  /*0060*/  LDC.64 R12, c[0x0][0x380] ;  /* 0x0000e000ff0c7b82 */ /* 0x000f700000000a00 */
[----:B------:R-:W0:Y:S01]  /*0070*/  LDC.64 R2, c[0x0][0x388] ;  /* 0x0000e200ff027b82 */ /* 0x000e220000000a00 */
[----:B-1----:R-:W-:-:S02]  /*0080*/  IMAD R4, R8, -0x30, R9 ;  /* 0xffffffd008047824 */ /* 0x002fc400078e0209 */
[----:B---3--:R-:W-:-:S03]  /*0090*/  IMAD.WIDE.U32 R14, R0, R9, RZ ;  /* 0x00000009000e7225 */ /* 0x008fc600078e00ff */
[----:B------:R-:W-:Y:S01]  /*00a0*/  VIMNMX.U32 R6, PT, PT, R4, 0x30, PT ;  /* 0x0000003004067848 */ /* 0x000fe20003fe0000 */
[C---:B------:R-:W-:Y:S01]  /*00b0*/  IMAD.SHL.U32 R4, R14.reuse, 0x40, RZ ;  /* 0x000000400e047824 */ /* 0x040fe200078e00ff */
[----:B------:R-:W-:-:S03]  /*00c0*/  SHF.L.U64.HI R5, R14, 0x6, R15 ;  /* 0x000000060e057819 */ /* 0x000fc6000001020f */
[----:B------:R-:W-:Y:S02]  /*00d0*/  IMAD.SHL.U32 R7, R6, 0x4, RZ ;  /* 0x0000000406077824 */ /* 0x000fe400078e00ff */
[----:B------:R-:W-:-:S03]  /*00e0*/  IMAD.WIDE.U32 R4, R8, 0xc00, R4 ;  /* 0x00000c0008047825 */ /* 0x000fc600078e0004 */
[----:B----4-:R-:W-:Y:S02]  /*00f0*/  ISETP.GE.U32.AND P0, PT, R10, R7, PT ;  /* 0x000000070a00720c */ /* 0x010fe40003f06070 */
[----:B-----5:R-:W-:-:S05]  /*0100*/  IADD3 R4, P1, PT, R4, R12, RZ ;  /* 0x0000000c04047210 */ /* 0x020fca0007f3e0ff */
[----:B------:R-:W-:-:S06]  /*0110*/  IMAD.X R5, R5, 0x1, R13, P1 ;  /* 0x0000000105057824 */ /* 0x000fcc00008e060d */
[----:B------:R-:W-:-:S06]  /*0120*/  @!P0 IMAD.WIDE.U32 R4, R10, 0x10, R4 ;  /* 0x000000100a048825 */ /* 0x000fcc00078e0004 */
[----:B--2---:R-:W2:Y:S01]  /*0130*/  @!P0 LDG.E.128.CONSTANT R4, desc[UR6][R4.64] ;  /* 0x0000000604048981 */ /* 0x004ea2000c1e9d00 */
[----:B------:R-:W-:Y:S02]  /*0140*/  @!P0 MOV R11, 0x400 ;  /* 0x00000400000b8802 */ /* 0x000fe40000000f00 */
[----:B------:R-:W-:Y:S01]  /*0150*/  ISETP.GT.U32.AND P1, PT, R10, 0xbf, PT ;  /* 0x000000bf0a00780c */ /* 0x000fe20003f24070 */
[----:B------:R-:W1:Y:S02]  /*0160*/  @!P0 S2R R12, SR_CgaCtaId ;  /* 0x00000000000c8919 */ /* 0x000e640000008800 */
[----:B-1----:R-:W-:-:S05]  /*0170*/  @!P0 LEA R11, R12, R11, 0x18 ;  /* 0x0000000b0c0b8211 */ /* 0x002fca00078ec0ff */
[----:B------:R-:W-:-:S05]  /*0180*/  @!P0 IMAD R11, R10, 0x10, R11 ;  /* 0x000000100a0b8824 */ /* 0x000fca00078e020b */
[----:B--2---:R1:W-:Y:S01]  /*0190*/  @!P0 STS.128 [R11], R4 ;  /* 0x000000040b008388 */ /* 0x0043e20000000c00 */
[----:B------:R-:W-:Y:S06]  /*01a0*/  BAR.SYNC.DEFER_BLOCKING 0x0 ;  /* 0x0000000000007b1d */ /* 0x000fec0000010000 */
[----:B0-----:R-:W-:Y:S05]  /*01b0*/  @P1 EXIT ;  /* 0x000000000000194d */ /* 0x001fea0003800000 */
[----:B-1----:R-:W-:Y:S01]  /*01c0*/  PRMT R4, R10, 0x9910, RZ ;  /* 0x000099100a047816 */ /* 0x002fe200000000ff */
[----:B------:R-:W0:Y:S01]  /*01d0*/  S2UR UR5, SR_CgaCtaId ;  /* 0x00000000000579c3 */ /* 0x000e220000008800 */
[----:B------:R-:W-:Y:S01]  /*01e0*/  UMOV UR4, 0x400 ;  /* 0x0000040000047882 */ /* 0x000fe20000000000 */
[----:B------:R-:W-:Y:S02]  /*01f0*/  IADD3 R15, P1, PT, R9, 0x3, RZ ;  /* 0x00000003090f7810 */ /* 0x000fe40007f3e0ff */
[----:B------:R-:W-:Y:S02]  /*0200*/  IMAD R4, R4, 0xab, RZ ;  /* 0x000000ab04047824 */ /* 0x000fe400078e02ff */
[----:B------:R-:W-:Y:S01]  /*0210*/  LOP3.LUT R15, R15, 0xfffffffc, RZ, 0xc0, !PT ;  /* 0xfffffffc0f0f7812 */ /* 0x000fe200078ec0ff */
[----:B------:R-:W-:Y:S02]  /*0220*/  IMAD.X R17, RZ, RZ, RZ, P1 ;  /* 0x000000ffff117224 */ /* 0x000fe400008e06ff */
[----:B------:R-:W-:-:S03]  /*0230*/  LOP3.LUT R4, R4, 0xffff, RZ, 0xc0, !PT ;  /* 0x0000ffff04047812 */ /* 0x000fc600078ec0ff */
[----:B------:R-:W-:Y:S02]  /*0240*/  LOP3.LUT R17, R17, 0x1, RZ, 0xc0, !PT ;  /* 0x0000000111117812 */ /* 0x000fe400078ec0ff */
[----:B------:R-:W-:-:S04]  /*0250*/  SHF.R.U32.HI R11, RZ, 0xd, R4 ;  /* 0x0000000dff0b7819 */ /* 0x000fc80000011604 */
[----:B------:R-:W-:-:S05]  /*0260*/  PRMT R4, R11, 0x9910, RZ ;  /* 0x000099100b047816 */ /* 0x000fca00000000ff */
[----:B------:R-:W-:Y:S01]  /*0270*/  IMAD R4, R4, 0x30, RZ ;  /* 0x0000003004047824 */ /* 0x000fe200078e02ff */
[----:B0-----:R-:W-:-:S03]  /*0280*/  ULEA UR4, UR5, UR4, 0x18 ;  /* 0x0000000405047291 */ /* 0x001fc6000f8ec0ff */
[----:B------:R-:W-:-:S05]  /*0290*/  IMAD.MOV R4, RZ, RZ, -R4 ;  /* 0x000000ffff047224 */ /* 0x000fca00078e0a04 */
[----:B------:R-:W-:Y:S01]  /*02a0*/  PRMT R5, R4, 0x7710, RZ ;  /* 0x0000771004057816 */ /* 0x000fe200000000ff */
[----:B------:R-:W-:-:S04]  /*02b0*/  IMAD.SHL.U32 R4, R11, 0x4, RZ ;  /* 0x000000040b047824 */ /* 0x000fc800078e00ff */
[----:B------:R-:W-:Y:S01]  /*02c0*/  IMAD.IADD R10, R5, 0x1, R10 ;  /* 0x00000001050a7824 */ /* 0x000fe200078e020a */
[----:B------:R-:W-:-:S04]  /*02d0*/  LOP3.LUT R5, R4, 0xffff, RZ, 0xc0, !PT ;  /* 0x0000ffff04057812 */ /* 0x000fc800078ec0ff */
[C---:B------:R-:W-:Y:S02]  /*02e0*/  LOP3.LUT R4, R10.reuse, 0xff, RZ, 0xc0, !PT ;  /* 0x000000ff0a047812 */ /* 0x040fe400078ec0ff */
[----:B------:R-:W-:-:S03]  /*02f0*/  LOP3.LUT R13, R10, 0xff, RZ, 0xc0, !PT ;  /* 0x000000ff0a0d7812 */ /* 0x000fc600078ec0ff */
[----:B------:R-:W-:Y:S02]  /*0300*/  IMAD R4, R4, 0x10, R5 ;  /* 0x0000001004047824 */ /* 0x000fe400078e0205 */
[----:B------:R-:W-:Y:S02]  /*0310*/  IMAD R8, R8, 0x30, R13 ;  /* 0x0000003008087824 */ /* 0x000fe400078e020d */
[----:B------:R-:W-:Y:S01]  /*0320*/  IMAD.WIDE.U32 R12, R0, R15, RZ ;  /* 0x0000000f000c7225 */ /* 0x000fe200078e00ff */
[----:B------:R-:W-:Y:S02]  /*0330*/  LEA R4, R4, UR4, 0x2 ;  /* 0x0000000404047c11 */ /* 0x000fe4000f8e10ff */
[----:B------:R-:W-:-:S04]  /*0340*/  ISETP.GE.U32.AND P0, PT, R8, R9, PT ;  /* 0x000000090800720c */ /* 0x000fc80003f06070 */
[----:B------:R-:W0:Y:S09]  /*0350*/  LDS.128 R4, [R4] ;  /* 0x0000000004047984 */ /* 0x000e320000000c00 */
[----:B------:R-:W-:Y:S05]  /*0360*/  @P0 EXIT ;  /* 0x000000000000094d */ /* 0x000fea0003800000 */
[----:B------:R-:W-:Y:S01]  /*0370*/  LOP3.LUT R11, R11, 0xffff, RZ, 0xc0, !PT ;  /* 0x0000ffff0b0b7812 */ /* 0x000fe200078ec0ff */
[----:B------:R-:W-:Y:S01]  /*0380*/  IMAD.MOV.U32 R9, RZ, RZ, RZ ;  /* 0x000000ffff097224 */ /* 0x000fe200078e00ff */
[----:B0-----:R-:W-:Y:S01]  /*0390*/  SHF.R.U32.HI R4, RZ, 0x17, R4 ;  /* 0x00000017ff047819 */ /* 0x001fe20000011604 */
[----:B------:R-:W-:Y:S01]  /*03a0*/  IMAD R0, R0, R17, R13 ;  /* 0x0000001100007224 */ /* 0x000fe200078e020d */
[C---:B------:R-:W-:Y:S01]  /*03b0*/  LEA R13, P0, R12.reuse, R2, 0x4 ;  /* 0x000000020c0d7211 */ /* 0x040fe200078020ff */
[----:B------:R-:W-:Y:S01]  /*03c0*/  IMAD.WIDE.U32 R8, R11, R15, R8 ;  /* 0x0000000f0b087225 */ /* 0x000fe200078e0008 */
[----:B------:R-:W-:Y:S02]  /*03d0*/  SHF.R.U32.HI R5, RZ, 0xf, R5 ;  /* 0x0000000fff057819 */ /* 0x000fe40000011605 */
[----:B------:R-:W-:Y:S01]  /*03e0*/  SHF.R.U32.HI R6, RZ, 0x7, R6 ;  /* 0x00000007ff067819 */ /* 0x000fe20000011606 */
[----:B------:R-:W-:Y:S01]  /*03f0*/  IMAD R11, R17, R11, RZ ;  /* 0x0000000b110b7224 */ /* 0x000fe200078e02ff */
[----:B------:R-:W-:Y:S01]  /*0400*/  LEA.HI.X R12, R12, R3, R0, 0x4, P0 ;  /* 0x000000030c0c7211 */ /* 0x000fe200000f2400 */
[----:B------:R-:W-:Y:S01]  /*0410*/  IMAD.IADD R7, R7, 0x1, R7 ;  /* 0x0000000107077824 */ /* 0x000fe200078e0207 */
[----:B------:R-:W-:Y:S01]  /*0420*/  LEA R2, P0, R8, R13, 0x2 ;  /* 0x0000000d08027211 */ /* 0x000fe200078010ff */
[----:B------:R-:W-:Y:S01]  /*0430*/  IMAD.IADD R3, R9, 0x1, R11 ;  /* 0x0000000109037824 */ /* 0x000fe200078e020b */
[----:B------:R-:W-:-:S04]  /*0440*/  LOP3.LUT R4, R6, R5, R4, 0xfe, !PT ;  /* 0x0000000506047212 */ /* 0x000fc800078efe04 */
[----:B------:R-:W-:Y:S02]  /*0450*/  LEA.HI.X R3, R8, R12, R3, 0x2, P0 ;  /* 0x0000000c08037211 */ /* 0x000fe400000f1403 */
[----:B------:R-:W-:-:S05]  /*0460*/  LOP3.LUT R7, R4, R7, RZ, 0xfc, !PT ;  /* 0x0000000704077212 */ /* 0x000fca00078efcff */
[----:B------:R-:W-:Y:S01]  /*0470*/  STG.E desc[UR6][R2.64], R7 ;  /* 0x0000000702007986 */ /* 0x000fe2000c101906 */
[----:B------:R-:W-:Y:S05]  /*0480*/  EXIT ;  /* 0x000000000000794d */ /* 0x000fea0003800000 */
.L_x_0:
[----:B------:R-:W-:-:S00]  /*0490*/  BRA `(.L_x_0) ;  /* 0xfffffffc00fc7947 */ /* 0x000fc0000383ffff */
[----:B------:R-:W-:-:S00]  /*04a0*/  NOP ;  /* 0x0000000000007918 */ /* 0x000fc00000000000 */
        /* <DEDUP_REMOVED lines=13> */
.L_x_1:


//--------------------- .nv.shared._ZN9deep_gemm34transpose_and_pack_fp32_into_ue8m0ILj512ELj48ELj16EEEvPfPjj --------------------------
	.section	.nv.shared._ZN9deep_gemm34transpose_and_pack_fp32_into_ue8m0ILj512ELj48ELj16EEEvPfPjj,"aw",@nobits
	.sectionflags	@""
	.align	16
	.zero		1024


//--------------------- .nv.shared.reserved.0     --------------------------
	.section	.nv.shared.reserved.0,"aw",@nobits
	.weak		__nv_reservedSMEM_offset_0_alias
	.size		__nv_reservedSMEM_offset_0_alias, 0, 64
	.other		__nv_reservedSMEM_offset_0_alias,@"STO_CUDA_RESERVED_SHARED STV_DEFAULT"
__nv_reservedSMEM_offset_0_alias:
	.zero		0
	.zero		64


//--------------------- .nv.global                --------------------------
	.section	.nv.global,"aw",@nobits
.nv.global:
	.type		_ZN45_INTERNAL_4a001ca7_9_kernel_cu_c51925a7_993814cuda3std6ranges3__45__cpo9iter_moveE,@object
	.size		_ZN45_INTERNAL_4a001ca7_9_kernel_cu_c51925a7_993814cuda3std6ranges3__45__cpo9iter_moveE,(_ZN45_INTERNAL_4a001ca7_9_kernel_cu_c51925a7_993814cuda3std3__45__cpo5beginE - _ZN45_INTERNAL_4a001ca7_9_kernel_cu_c51925a7_993814cuda3std6ranges3__45__cpo9iter_moveE)
_ZN45_INTERNAL_4a001ca7_9_kernel_cu_c51925a7_993814cuda3std6ranges3__45__cpo9iter_moveE:
	.zero		1
	.type		_ZN45_INTERNAL_4a001ca7_9_kernel_cu_c51925a7_993814cuda3std3__45__cpo5beginE,@object
	.size		_ZN45_INTERNAL_4a001ca7_9_kernel_cu_c51925a7_993814cuda3std3__45__cpo5beginE,(_ZN45_INTERNAL_4a001ca7_9_kernel_cu_c51925a7_993814cuda3std3__447_GLOBAL__N__4a001ca7_9_kernel_cu_c51925a7_993816ignoreE - _ZN45_INTERNAL_4a001ca7_9_kernel_cu_c51925a7_993814cuda3std3__45__cpo5beginE)
_ZN45_INTERNAL_4a001ca7_9_kernel_cu_c51925a7_993814cuda3std3__45__cpo5beginE:
	.zero		1
	.type		_ZN45_INTERNAL_4a001ca7_9_kernel_cu_c51925a7_993814cuda3std3__447_GLOBAL__N__4a001ca7_9_kernel_cu_c51925a7_993816ignoreE,@object
	.size		_ZN45_INTERNAL_4a001ca7_9_kernel_cu_c51925a7_993814cuda3std3__447_GLOBAL__N__4a001ca7_9_kernel_cu_c51925a7_993816ignoreE,(_ZN45_INTERNAL_4a001ca7_9_kernel_cu_c51925a7_993814cuda3std3__45__cpo6cbeginE - _ZN45_INTERNAL_4a001ca7_9_kernel_cu_c51925a7_993814cuda3std3__447_GLOBAL__N__4a001ca7_9_kernel_cu_c51925a7_993816ignoreE)
_ZN45_INTERNAL_4a001ca7_9_kernel_cu_c51925a7_993814cuda3std3__447_GLOBAL__N__4a001ca7_9_kernel_cu_c51925a7_993816ignoreE:
	.zero		1
	.type		_ZN45_INTERNAL_4a001ca7_9_kernel_cu_c51925a7_993814cuda3std3__45__cpo6cbeginE,@object
	.size		_ZN45_INTERNAL_4a001ca7_9_kernel_cu_c51925a7_993814cuda3std3__45__cpo6cbeginE,(_ZN45_INTERNAL_4a001ca7_9_kernel_cu_c51925a7_993814cuda3std3__48in_placeE - _ZN45_INTERNAL_4a001ca7_9_kernel_cu_c51925a7_993814cuda3std3__45__cpo6cbeginE)
_ZN45_INTERNAL_4a001ca7_9_kernel_cu_c51925a7_993814cuda3std3__45__cpo6cbeginE:
	.zero		1
	.type		_ZN45_INTERNAL_4a001ca7_9_kernel_cu_c51925a7_993814cuda3std3__48in_placeE,@object
	.size		_ZN45_INTERNAL_4a001ca7_9_kernel_cu_c51925a7_993814cuda3std3__48in_placeE,(_ZN45_INTERNAL_4a001ca7_9_kernel_cu_c51925a7_993814cuda3std3__45__cpo4cendE - _ZN45_INTERNAL_4a001ca7_9_kernel_cu_c51925a7_993814cuda3std3__48in_placeE)
_ZN45_INTERNAL_4a001ca7_9_kernel_cu_c51925a7_993814cuda3std3__48in_placeE:
	.zero		1
	.type		_ZN45_INTERNAL_4a001ca7_9_kernel_cu_c51925a7_993814cuda3std3__45__cpo4cendE,@object
	.size		_ZN45_INTERNAL_4a001ca7_9_kernel_cu_c51925a7_993814cuda3std3__45__cpo4cendE,(_ZN45_INTERNAL_4a001ca7_9_kernel_cu_c51925a7_993814cuda3std6ranges3__45__cpo4swapE - _ZN45_INTERNAL_4a001ca7_9_kernel_cu_c51925a7_993814cuda3std3__45__cpo4cendE)
_ZN45_INTERNAL_4a001ca7_9_kernel_cu_c51925a7_993814cuda3std3__45__cpo4cendE:
	.zero		1
	.type		_ZN45_INTERNAL_4a001ca7_9_kernel_cu_c51925a7_993814cuda3std6ranges3__45__cpo4swapE,@object
	.size		_ZN45_INTERNAL_4a001ca7_9_kernel_cu_c51925a7_993814cuda3std6ranges3__45__cpo4swapE,(_ZN45_INTERNAL_4a001ca7_9_kernel_cu_c51925a7_993814cuda3std3__45__cpo3endE - _ZN45_INTERNAL_4a001ca7_9_kernel_cu_c51925a7_993814cuda3std6ranges3__45__cpo4swapE)
_ZN45_INTERNAL_4a001ca7_9_kernel_cu_c51925a7_993814cuda3std6ranges3__45__cpo4swapE:
	.zero		1
	.type		_ZN45_INTERNAL_4a001ca7_9_kernel_cu_c51925a7_993814cuda3std3__45__cpo3endE,@object
	.size		_ZN45_INTERNAL_4a001ca7_9_kernel_cu_c51925a7_993814cuda3std3__45__cpo3endE,(_ZN45_INTERNAL_4a001ca7_9_kernel_cu_c51925a7_993814cuda3std3__419piecewise_constructE - _ZN45_INTERNAL_4a001ca7_9_kernel_cu_c51925a7_993814cuda3std3__45__cpo3endE)
_ZN45_INTERNAL_4a001ca7_9_kernel_cu_c51925a7_993814cuda3std3__45__cpo3endE:
	.zero		1
	.type		_ZN45_INTERNAL_4a001ca7_9_kernel_cu_c51925a7_993814cuda3std3__419piecewise_constructE,@object
	.size		_ZN45_INTERNAL_4a001ca7_9_kernel_cu_c51925a7_993814cuda3std3__419piecewise_constructE,(.L_5 - _ZN45_INTERNAL_4a001ca7_9_kernel_cu_c51925a7_993814cuda3std3__419piecewise_constructE)
_ZN45_INTERNAL_4a001ca7_9_kernel_cu_c51925a7_993814cuda3std3__419piecewise_constructE:
	.zero		1
.L_5:


//--------------------- .nv.constant0._ZN9deep_gemm34transpose_and_pack_fp32_into_ue8m0ILj512ELj48ELj16EEEvPfPjj --------------------------
	.section	.nv.constant0._ZN9deep_gemm34transpose_and_pack_fp32_into_ue8m0ILj512ELj48ELj16EEEvPfPjj,"a",@progbits
	.sectionflags	@""
	.align	4
.nv.constant0._ZN9deep_gemm34transpose_and_pack_fp32_into_ue8m0ILj512ELj48ELj16EEEvPfPjj:
	.zero		916


//--------------------- SYMBOLS --------------------------

	.type		.nv.reservedSmem.offset0,@object
	.size		.nv.reservedSmem.offset0,0x4
	.type		.nv.reservedSmem.cap,@object
	.size		.nv.reservedSmem.cap,0x4
